	.headerflags	@"EF_CUDA_TEXMODE_UNIFIED EF_CUDA_64BIT_ADDRESS EF_CUDA_ACCELERATORS EF_CUDA_SM90 EF_CUDA_VIRTUAL_SM(EF_CUDA_SM90)"
	.elftype	@"ET_EXEC"


//--------------------- .nv.info                  --------------------------
	.section	.nv.info,"",@"SHT_CUDA_INFO"
	.align	4


	//----- nvinfo : EIATTR_REGCOUNT
	.align		4
        /*0000*/ 	.byte	0x04, 0x2f
        /*0002*/ 	.short	(.L_3 - .L_2)
	.align		4
.L_2:
        /*0004*/ 	.word	index@(triton_poi_fused__native_batch_norm_legit_no_training_relu_26)
        /*0008*/ 	.word	0x00000020


	//----- nvinfo : EIATTR_MIN_STACK_SIZE
	.align		4
.L_3:
        /*000c*/ 	.byte	0x04, 0x12
        /*000e*/ 	.short	(.L_5 - .L_4)
	.align		4
.L_4:
        /*0010*/ 	.word	index@(triton_poi_fused__native_batch_norm_legit_no_training_relu_26)
        /*0014*/ 	.word	0x00000000


	//----- nvinfo : EIATTR_FRAME_SIZE
	.align		4
.L_5:
        /*0018*/ 	.byte	0x04, 0x11
        /*001a*/ 	.short	(.L_7 - .L_6)
	.align		4
.L_6:
        /*001c*/ 	.word	index@(triton_poi_fused__native_batch_norm_legit_no_training_relu_26)
        /*0020*/ 	.word	0x00000000


	//----- nvinfo : EIATTR_MIN_STACK_SIZE
	.align		4
.L_7:
        /*0024*/ 	.byte	0x04, 0x12
        /*0026*/ 	.short	(.L_9 - .L_8)
	.align		4
.L_8:
        /*0028*/ 	.word	index@(triton_poi_fused__native_batch_norm_legit_no_training_relu_26)
        /*002c*/ 	.word	0x00000000
.L_9:


//--------------------- .nv.info.triton_poi_fused__native_batch_norm_legit_no_training_relu_26 --------------------------
	.section	.nv.info.triton_poi_fused__native_batch_norm_legit_no_training_relu_26,"",@"SHT_CUDA_INFO"
	.sectionflags	@""
	.align	4


	//----- nvinfo : EIATTR_CUDA_API_VERSION
	.align		4
        /*0000*/ 	.byte	0x04, 0x37
        /*0002*/ 	.short	(.L_11 - .L_10)
.L_10:
        /*0004*/ 	.word	0x0000007c


	//----- nvinfo : EIATTR_KPARAM_INFO
	.align		4
.L_11:
        /*0008*/ 	.byte	0x04, 0x17
        /*000a*/ 	.short	(.L_13 - .L_12)
.L_12:
        /*000c*/ 	.word	0x00000000
        /*0010*/ 	.short	0x0007
        /*0012*/ 	.short	0x0034
        /*0014*/ 	.byte	0x00, 0xf0, 0x11, 0x00


	//----- nvinfo : EIATTR_KPARAM_INFO
	.align		4
.L_13:
        /*0018*/ 	.byte	0x04, 0x17
        /*001a*/ 	.short	(.L_15 - .L_14)
.L_14:
        /*001c*/ 	.word	0x00000000
        /*0020*/ 	.short	0x0006
        /*0022*/ 	.short	0x0030
        /*0024*/ 	.byte	0x00, 0xf0, 0x11, 0x00


	//----- nvinfo : EIATTR_KPARAM_INFO
	.align		4
.L_15:
        /*0028*/ 	.byte	0x04, 0x17
        /*002a*/ 	.short	(.L_17 - .L_16)
.L_16:
        /*002c*/ 	.word	0x00000000
        /*0030*/ 	.short	0x0005
        /*0032*/ 	.short	0x0028
        /*0034*/ 	.byte	0x00, 0xf4, 0x21, 0x00


	//----- nvinfo : EIATTR_KPARAM_INFO
	.align		4
.L_17:
        /*0038*/ 	.byte	0x04, 0x17
        /*003a*/ 	.short	(.L_19 - .L_18)
.L_18:
        /*003c*/ 	.word	0x00000000
        /*0040*/ 	.short	0x0004
        /*0042*/ 	.short	0x0020
        /*0044*/ 	.byte	0x00, 0xf4, 0x21, 0x00


	//----- nvinfo : EIATTR_KPARAM_INFO
	.align		4
.L_19:
        /*0048*/ 	.byte	0x04, 0x17
        /*004a*/ 	.short	(.L_21 - .L_20)
.L_20:
        /*004c*/ 	.word	0x00000000
        /*0050*/ 	.short	0x0003
        /*0052*/ 	.short	0x0018
        /*0054*/ 	.byte	0x00, 0xf4, 0x21, 0x00


	//----- nvinfo : EIATTR_KPARAM_INFO
	.align		4
.L_21:
        /*0058*/ 	.byte	0x04, 0x17
        /*005a*/ 	.short	(.L_23 - .L_22)
.L_22:
        /*005c*/ 	.word	0x00000000
        /*0060*/ 	.short	0x0002
        /*0062*/ 	.short	0x0010
        /*0064*/ 	.byte	0x00, 0xf4, 0x21, 0x00


	//----- nvinfo : EIATTR_KPARAM_INFO
	.align		4
.L_23:
        /*0068*/ 	.byte	0x04, 0x17
        /*006a*/ 	.short	(.L_25 - .L_24)
.L_24:
        /*006c*/ 	.word	0x00000000
        /*0070*/ 	.short	0x0001
        /*0072*/ 	.short	0x0008
        /*0074*/ 	.byte	0x00, 0xf4, 0x21, 0x00


	//----- nvinfo : EIATTR_KPARAM_INFO
	.align		4
.L_25:
        /*0078*/ 	.byte	0x04, 0x17
        /*007a*/ 	.short	(.L_27 - .L_26)
.L_26:
        /*007c*/ 	.word	0x00000000
        /*0080*/ 	.short	0x0000
        /*0082*/ 	.short	0x0000
        /*0084*/ 	.byte	0x00, 0xf4, 0x21, 0x00


	//----- nvinfo : EIATTR_SPARSE_MMA_MASK
	.align		4
.L_27:
        /*0088*/ 	.byte	0x03, 0x50
        /*008a*/ 	.short	0x0000


	//----- nvinfo : EIATTR_MAXREG_COUNT
	.align		4
        /*008c*/ 	.byte	0x03, 0x1b
        /*008e*/ 	.short	0x00ff


	//----- nvinfo : EIATTR_EXIT_INSTR_OFFSETS
	.align		4
        /*0090*/ 	.byte	0x04, 0x1c
        /*0092*/ 	.short	(.L_29 - .L_28)


	//   ....[0]....
.L_28:
        /*0094*/ 	.word	0x00001080


	//   ....[1]....
        /*0098*/ 	.word	0x00001100


	//----- nvinfo : EIATTR_REQNTID
	.align		4
.L_29:
        /*009c*/ 	.byte	0x04, 0x10
        /*009e*/ 	.short	(.L_31 - .L_30)
.L_30:
        /*00a0*/ 	.word	0x00000100
        /*00a4*/ 	.word	0x00000001
        /*00a8*/ 	.word	0x00000001


	//----- nvinfo : EIATTR_CBANK_PARAM_SIZE
	.align		4
.L_31:
        /*00ac*/ 	.byte	0x03, 0x19
        /*00ae*/ 	.short	0x0038


	//----- nvinfo : EIATTR_PARAM_CBANK
	.align		4
        /*00b0*/ 	.byte	0x04, 0x0a
        /*00b2*/ 	.short	(.L_33 - .L_32)
	.align		4
.L_32:
        /*00b4*/ 	.word	index@(.nv.constant0.triton_poi_fused__native_batch_norm_legit_no_training_relu_26)
        /*00b8*/ 	.short	0x0210
        /*00ba*/ 	.short	0x0038


	//----- nvinfo : EIATTR_SW_WAR
	.align		4
.L_33:
        /*00bc*/ 	.byte	0x04, 0x36
        /*00be*/ 	.short	(.L_35 - .L_34)
.L_34:
        /*00c0*/ 	.word	0x00000008
.L_35:


//--------------------- .nv.callgraph             --------------------------
	.section	.nv.callgraph,"",@"SHT_CUDA_CALLGRAPH"
	.align	4
	.sectionentsize	8
	.align		4
        /*0000*/ 	.word	0x00000000
	.align		4
        /*0004*/ 	.word	0xffffffff
	.align		4
        /*0008*/ 	.word	0x00000000
	.align		4
        /*000c*/ 	.word	0xfffffffe
	.align		4
        /*0010*/ 	.word	0x00000000
	.align		4
        /*0014*/ 	.word	0xfffffffd
	.align		4
        /*0018*/ 	.word	0x00000000
	.align		4
        /*001c*/ 	.word	0xfffffffc


//--------------------- .nv.constant4             --------------------------
	.section	.nv.constant4,"a",@progbits
	.align	8
	.align		8
.nv.constant4:
        /*0000*/ 	.dword	_$_str
	.align		8
        /*0008*/ 	.dword	_$_str_$_2


//--------------------- .text.triton_poi_fused__native_batch_norm_legit_no_training_relu_26 --------------------------
	.section	.text.triton_poi_fused__native_batch_norm_legit_no_training_relu_26,"ax",@progbits
	.sectionflags	@"SHF_BARRIERS=1"
	.align	128
        .global         triton_poi_fused__native_batch_norm_legit_no_training_relu_26
        .type           triton_poi_fused__native_batch_norm_legit_no_training_relu_26,@function
        .size           triton_poi_fused__native_batch_norm_legit_no_training_relu_26,(.L_x_1 - triton_poi_fused__native_batch_norm_legit_no_training_relu_26)
        .other          triton_poi_fused__native_batch_norm_legit_no_training_relu_26,@"STO_CUDA_ENTRY STV_DEFAULT"
triton_poi_fused__native_batch_norm_legit_no_training_relu_26:
.text.triton_poi_fused__native_batch_norm_legit_no_training_relu_26:
[----:B------:R-:W0:Y:S01]  /*0000*/  LDC R1, c[0x0][0x28] ;  /* 0x00000a00ff017b82 */ /* 0x000e220000000800 */
[----:B------:R-:W1:Y:S07]  /*0010*/  S2R R0, SR_TID.X ;  /* 0x0000000000007919 */ /* 0x000e6e0000002100 */
[----:B------:R-:W2:Y:S01]  /*0020*/  LDC.64 R24, c[0x0][0x210] ;  /* 0x00008400ff187b82 */ /* 0x000ea20000000a00 */
[----:B------:R-:W-:Y:S01]  /*0030*/  ULDC.64 UR6, c[0x0][0x208] ;  /* 0x0000820000067ab9 */ /* 0x000fe20000000a00 */
[----:B------:R-:W3:Y:S01]  /*0040*/  S2R R3, SR_CTAID.Y ;  /* 0x0000000000037919 */ /* 0x000ee20000002600 */
[----:B------:R-:W4:Y:S01]  /*0050*/  S2R R5, SR_CTAID.X ;  /* 0x0000000000057919 */ /* 0x000f220000002500 */
[----:B-1----:R-:W-:Y:S01]  /*0060*/  IMAD.SHL.U32 R21, R0, 0x4, RZ ;  /* 0x0000000400157824 */ /* 0x002fe200078e00ff */
[----:B------:R-:W-:-:S02]  /*0070*/  SHF.R.U32.HI R7, RZ, 0x6, R0 ;  /* 0x00000006ff077819 */ /* 0x000fc40000011600 */
[--C-:B---3--:R-:W-:Y:S02]  /*0080*/  SHF.R.S32.HI R29, RZ, 0x17, R3.reuse ;  /* 0x00000017ff1d7819 */ /* 0x108fe40000011403 */
[----:B------:R-:W-:Y:S02]  /*0090*/  LOP3.LUT R2, R21, 0xfc, RZ, 0xc0, !PT ;  /* 0x000000fc15027812 */ /* 0x000fe400078ec0ff */
[----:B------:R-:W-:Y:S02]  /*00a0*/  SGXT R29, R29, 0x1 ;  /* 0x000000011d1d781a */ /* 0x000fe40000000200 */
[----:B------:R-:W-:Y:S01]  /*00b0*/  PRMT R16, R2, 0x6540, R3 ;  /* 0x0000654002107816 */ /* 0x000fe20000000003 */
[----:B----4-:R-:W-:Y:S01]  /*00c0*/  IMAD.SHL.U32 R2, R5, 0x10, RZ ;  /* 0x0000001005027824 */ /* 0x010fe200078e00ff */
[----:B------:R-:W-:Y:S02]  /*00d0*/  SGXT.U32 R5, R7, 0x2 ;  /* 0x000000020705781a */ /* 0x000fe40000000000 */
[----:B------:R-:W-:-:S02]  /*00e0*/  LEA.HI R4, R29, R16, RZ, 0x8 ;  /* 0x000000101d047211 */ /* 0x000fc400078f40ff */
[----:B------:R-:W-:Y:S02]  /*00f0*/  LOP3.LUT R13, R2, R5, RZ, 0xfc, !PT ;  /* 0x00000005020d7212 */ /* 0x000fe400078efcff */
[C---:B------:R-:W-:Y:S01]  /*0100*/  LOP3.LUT R7, R4.reuse, 0xffffff00, RZ, 0xc0, !PT ;  /* 0xffffff0004077812 */ /* 0x040fe200078ec0ff */
[----:B------:R-:W-:Y:S01]  /*0110*/  IMAD.SHL.U32 R6, R4, 0x10, RZ ;  /* 0x0000001004067824 */ /* 0x000fe200078e00ff */
[C---:B------:R-:W-:Y:S02]  /*0120*/  ISETP.GE.AND P0, PT, R13.reuse, 0x10, PT ;  /* 0x000000100d00780c */ /* 0x040fe40003f06270 */
[----:B------:R-:W-:Y:S02]  /*0130*/  CS2R R4, SRZ ;  /* 0x0000000000047805 */ /* 0x000fe4000001ff00 */
[----:B------:R-:W-:Y:S02]  /*0140*/  LOP3.LUT R9, R13, 0x4, RZ, 0xfc, !PT ;  /* 0x000000040d097812 */ /* 0x000fe400078efcff */
[----:B------:R-:W-:-:S02]  /*0150*/  LOP3.LUT R6, R6, 0xfffff000, RZ, 0xc0, !PT ;  /* 0xfffff00006067812 */ /* 0x000fc400078ec0ff */
[----:B------:R-:W-:Y:S02]  /*0160*/  ISETP.GE.AND P1, PT, R9, 0x10, PT ;  /* 0x000000100900780c */ /* 0x000fe40003f26270 */
[----:B------:R-:W-:Y:S02]  /*0170*/  IADD3 R16, R6, R16, -R7 ;  /* 0x0000001006107210 */ /* 0x000fe40007ffe807 */
[----:B------:R-:W-:-:S03]  /*0180*/  CS2R R6, SRZ ;  /* 0x0000000000067805 */ /* 0x000fc6000001ff00 */
[--C-:B------:R-:W-:Y:S02]  /*0190*/  IMAD R15, R13, 0x100, R16.reuse ;  /* 0x000001000d0f7824 */ /* 0x100fe400078e0210 */
[----:B------:R-:W-:Y:S02]  /*01a0*/  IMAD R19, R9, 0x100, R16 ;  /* 0x0000010009137824 */ /* 0x000fe400078e0210 */
[----:B--2---:R-:W-:-:S05]  /*01b0*/  IMAD.WIDE R14, R15, 0x4, R24 ;  /* 0x000000040f0e7825 */ /* 0x004fca00078e0218 */
[----:B------:R1:W2:Y:S01]  /*01c0*/  @!P0 LDG.E.EL.128 R4, desc[UR6][R14.64] ;  /* 0x000000060e048981 */ /* 0x0002a2000c2e1d00 */
[----:B------:R-:W-:Y:S02]  /*01d0*/  CS2R R8, SRZ ;  /* 0x0000000000087805 */ /* 0x000fe4000001ff00 */
[----:B------:R-:W-:Y:S01]  /*01e0*/  CS2R R10, SRZ ;  /* 0x00000000000a7805 */ /* 0x000fe2000001ff00 */
[----:B------:R-:W-:-:S05]  /*01f0*/  IMAD.WIDE R18, R19, 0x4, R24 ;  /* 0x0000000413127825 */ /* 0x000fca00078e0218 */
[----:B------:R3:W4:Y:S01]  /*0200*/  @!P1 LDG.E.EL.128 R8, desc[UR6][R18.64] ;  /* 0x0000000612089981 */ /* 0x000722000c2e1d00 */
[C---:B------:R-:W-:Y:S02]  /*0210*/  LOP3.LUT R17, R13.reuse, 0x8, RZ, 0xfc, !PT ;  /* 0x000000080d117812 */ /* 0x040fe400078efcff */
[----:B-1----:R-:W-:Y:S02]  /*0220*/  CS2R R14, SRZ ;  /* 0x00000000000e7805 */ /* 0x002fe4000001ff00 */
[----:B------:R-:W-:Y:S02]  /*0230*/  LOP3.LUT R27, R13, 0xc, RZ, 0xfc, !PT ;  /* 0x0000000c0d1b7812 */ /* 0x000fe400078efcff */
[----:B------:R-:W-:Y:S02]  /*0240*/  CS2R R12, SRZ ;  /* 0x00000000000c7805 */ /* 0x000fe4000001ff00 */
[C---:B------:R-:W-:Y:S01]  /*0250*/  ISETP.GE.AND P0, PT, R17.reuse, 0x10, PT ;  /* 0x000000101100780c */ /* 0x040fe20003f06270 */
[--C-:B------:R-:W-:Y:S01]  /*0260*/  IMAD R23, R17, 0x100, R16.reuse ;  /* 0x0000010011177824 */ /* 0x100fe200078e0210 */
[C---:B------:R-:W-:Y:S01]  /*0270*/  ISETP.GE.AND P1, PT, R27.reuse, 0x10, PT ;  /* 0x000000101b00780c */ /* 0x040fe20003f26270 */
[----:B------:R-:W-:-:S02]  /*0280*/  IMAD R17, R27, 0x100, R16 ;  /* 0x000001001b117824 */ /* 0x000fc400078e0210 */
[----:B------:R-:W-:Y:S01]  /*0290*/  IMAD.WIDE R22, R23, 0x4, R24 ;  /* 0x0000000417167825 */ /* 0x000fe200078e0218 */
[----:B---3--:R-:W-:-:S03]  /*02a0*/  CS2R R18, SRZ ;  /* 0x0000000000127805 */ /* 0x008fc6000001ff00 */
[----:B------:R-:W-:-:S04]  /*02b0*/  IMAD.WIDE R24, R17, 0x4, R24 ;  /* 0x0000000411187825 */ /* 0x000fc800078e0218 */
[----:B------:R1:W3:Y:S01]  /*02c0*/  @!P0 LDG.E.EL.128 R12, desc[UR6][R22.64] ;  /* 0x00000006160c8981 */ /* 0x0002e2000c2e1d00 */
[----:B------:R-:W-:-:S06]  /*02d0*/  CS2R R16, SRZ ;  /* 0x0000000000107805 */ /* 0x000fcc000001ff00 */
[----:B------:R5:W3:Y:S01]  /*02e0*/  @!P1 LDG.E.EL.128 R16, desc[UR6][R24.64] ;  /* 0x0000000618109981 */ /* 0x000ae2000c2e1d00 */
[----:B------:R-:W5:Y:S01]  /*02f0*/  S2UR UR5, SR_CgaCtaId ;  /* 0x00000000000579c3 */ /* 0x000f620000008800 */
[----:B------:R-:W-:Y:S01]  /*0300*/  SHF.R.U32.HI R20, RZ, 0x2, R0 ;  /* 0x00000002ff147819 */ /* 0x000fe20000011600 */
[----:B------:R-:W-:Y:S01]  /*0310*/  UMOV UR4, 0x400 ;  /* 0x0000040000047882 */ /* 0x000fe20000000000 */
[----:B-1----:R-:W-:Y:S02]  /*0320*/  LOP3.LUT R22, R21, 0x3fc, RZ, 0xc0, !PT ;  /* 0x000003fc15167812 */ /* 0x002fe400078ec0ff */
[----:B------:R-:W-:-:S03]  /*0330*/  LOP3.LUT R20, R20, 0x30, RZ, 0xc0, !PT ;  /* 0x0000003014147812 */ /* 0x000fc600078ec0ff */
[----:B-----5:R-:W1:Y:S01]  /*0340*/  LDC.64 R24, c[0x0][0x220] ;  /* 0x00008800ff187b82 */ /* 0x020e620000000a00 */
[----:B0-----:R-:W-:-:S06]  /*0350*/  UPRMT UR4, UR5, 0x654, UR4 ;  /* 0x0000065405047896 */ /* 0x001fcc0008000004 */
[----:B------:R-:W-:Y:S01]  /*0360*/  VIADD R23, R20, UR4 ;  /* 0x0000000414177c36 */ /* 0x000fe20008000000 */
[----:B------:R-:W-:-:S04]  /*0370*/  LOP3.LUT R20, R0, 0xff, RZ, 0xc0, !PT ;  /* 0x000000ff00147812 */ /* 0x000fc800078ec0ff */
[----:B------:R-:W-:Y:S02]  /*0380*/  LEA R22, R22, R23, 0x2 ;  /* 0x0000001716167211 */ /* 0x000fe400078e10ff */
[----:B------:R-:W-:-:S03]  /*0390*/  LEA R20, R20, UR4, 0x2 ;  /* 0x0000000414147c11 */ /* 0x000fc6000f8e10ff */
[----:B--2---:R0:W-:Y:S01]  /*03a0*/  STS.128 [R22], R4 ;  /* 0x0000000416007388 */ /* 0x0041e20000000c00 */
[----:B------:R-:W-:Y:S01]  /*03b0*/  BAR.SYNC.DEFER_BLOCKING 0x0 ;  /* 0x0000000000007b1d */ /* 0x000fe20000010000 */
[----:B0-----:R-:W-:-:S04]  /*03c0*/  PRMT R4, R0, 0x6540, R3 ;  /* 0x0000654000047816 */ /* 0x001fc80000000003 */
[----:B------:R-:W-:-:S04]  /*03d0*/  LEA.HI R29, R29, R4, RZ, 0x8 ;  /* 0x000000041d1d7211 */ /* 0x000fc800078f40ff */
[----:B------:R-:W-:Y:S01]  /*03e0*/  LOP3.LUT R29, R29, 0xffffff00, RZ, 0xc0, !PT ;  /* 0xffffff001d1d7812 */ /* 0x000fe200078ec0ff */
[----:B------:R-:W-:Y:S04]  /*03f0*/  LDS R23, [R20] ;  /* 0x0000000014177984 */ /* 0x000fe80000000800 */
[----:B------:R-:W-:Y:S01]  /*0400*/  IMAD.IADD R29, R4, 0x1, -R29 ;  /* 0x00000001041d7824 */ /* 0x000fe200078e0a1d */
[----:B------:R-:W-:Y:S03]  /*0410*/  LDS R27, [R20+0x410] ;  /* 0x00041000141b7984 */ /* 0x000fe60000000800 */
[C---:B-1----:R-:W-:Y:S01]  /*0420*/  IMAD.WIDE R24, R29.reuse, 0x4, R24 ;  /* 0x000000041d187825 */ /* 0x042fe200078e0218 */
[----:B------:R-:W-:Y:S04]  /*0430*/  LDS R26, [R20+0x820] ;  /* 0x00082000141a7984 */ /* 0x000fe80000000800 */
[----:B------:R-:W-:Y:S01]  /*0440*/  LDS R28, [R20+0xc30] ;  /* 0x000c3000141c7984 */ /* 0x000fe20000000800 */
[----:B------:R-:W-:Y:S06]  /*0450*/  BAR.SYNC.DEFER_BLOCKING 0x0 ;  /* 0x0000000000007b1d */ /* 0x000fec0000010000 */
[----:B----4-:R0:W-:Y:S02]  /*0460*/  STS.128 [R22], R8 ;  /* 0x0000000816007388 */ /* 0x0101e40000000c00 */
[----:B------:R-:W-:Y:S08]  /*0470*/  BAR.SYNC.DEFER_BLOCKING 0x0 ;  /* 0x0000000000007b1d */ /* 0x000ff00000010000 */
[----:B0-----:R-:W0:Y:S08]  /*0480*/  LDC.64 R8, c[0x0][0x218] ;  /* 0x00008600ff087b82 */ /* 0x001e300000000a00 */
[----:B------:R-:W1:Y:S01]  /*0490*/  LDC.64 R10, c[0x0][0x228] ;  /* 0x00008a00ff0a7b82 */ /* 0x000e620000000a00 */
[----:B------:R-:W2:Y:S04]  /*04a0*/  LDS R4, [R20] ;  /* 0x0000000014047984 */ /* 0x000ea80000000800 */
[----:B------:R-:W4:Y:S04]  /*04b0*/  LDS R7, [R20+0x410] ;  /* 0x0004100014077984 */ /* 0x000f280000000800 */
[----:B------:R-:W-:Y:S04]  /*04c0*/  LDS R6, [R20+0x820] ;  /* 0x0008200014067984 */ /* 0x000fe80000000800 */
[----:B------:R-:W-:Y:S01]  /*04d0*/  LDS R5, [R20+0xc30] ;  /* 0x000c300014057984 */ /* 0x000fe20000000800 */
[----:B------:R-:W-:Y:S06]  /*04e0*/  BAR.SYNC.DEFER_BLOCKING 0x0 ;  /* 0x0000000000007b1d */ /* 0x000fec0000010000 */
[----:B---3--:R-:W-:Y:S02]  /*04f0*/  STS.128 [R22], R12 ;  /* 0x0000000c16007388 */ /* 0x008fe40000000c00 */
[----:B------:R-:W-:Y:S06]  /*0500*/  BAR.SYNC.DEFER_BLOCKING 0x0 ;  /* 0x0000000000007b1d */ /* 0x000fec0000010000 */
[----:B------:R-:W-:Y:S04]  /*0510*/  LDS R12, [R20] ;  /* 0x00000000140c7984 */ /* 0x000fe80000000800 */
[----:B------:R-:W3:Y:S04]  /*0520*/  LDS R15, [R20+0x410] ;  /* 0x00041000140f7984 */ /* 0x000ee80000000800 */
[----:B------:R-:W5:Y:S04]  /*0530*/  LDS R14, [R20+0x820] ;  /* 0x00082000140e7984 */ /* 0x000f680000000800 */
[----:B------:R-:W-:Y:S01]  /*0540*/  LDS R13, [R20+0xc30] ;  /* 0x000c3000140d7984 */ /* 0x000fe20000000800 */
[----:B------:R-:W-:Y:S06]  /*0550*/  BAR.SYNC.DEFER_BLOCKING 0x0 ;  /* 0x0000000000007b1d */ /* 0x000fec0000010000 */
[----:B------:R2:W-:Y:S02]  /*0560*/  STS.128 [R22], R16 ;  /* 0x0000001016007388 */ /* 0x0005e40000000c00 */
[----:B------:R-:W-:Y:S06]  /*0570*/  BAR.SYNC.DEFER_BLOCKING 0x0 ;  /* 0x0000000000007b1d */ /* 0x000fec0000010000 */
[----:B------:R-:W3:Y:S01]  /*0580*/  LDG.E.EL R24, desc[UR6][R24.64] ;  /* 0x0000000618187981 */ /* 0x000ee2000c2e1900 */
[----:B0-----:R-:W-:-:S03]  /*0590*/  IMAD.WIDE R8, R29, 0x4, R8 ;  /* 0x000000041d087825 */ /* 0x001fc600078e0208 */
[----:B------:R-:W-:Y:S04]  /*05a0*/  LDS R22, [R20+0xc30] ;  /* 0x000c300014167984 */ /* 0x000fe80000000800 */
[----:B------:R0:W4:Y:S01]  /*05b0*/  LDG.E.EL R25, desc[UR6][R8.64] ;  /* 0x0000000608197981 */ /* 0x000122000c2e1900 */
[----:B-1----:R-:W-:-:S06]  /*05c0*/  IMAD.WIDE R10, R29, 0x4, R10 ;  /* 0x000000041d0a7825 */ /* 0x002fcc00078e020a */
[----:B------:R1:W4:Y:S01]  /*05d0*/  LDG.E.EL R10, desc[UR6][R10.64] ;  /* 0x000000060a0a7981 */ /* 0x000322000c2e1900 */
[----:B0-----:R-:W0:Y:S02]  /*05e0*/  LDC.64 R8, c[0x0][0x230] ;  /* 0x00008c00ff087b82 */ /* 0x001e240000000a00 */
[----:B0-----:R-:W-:-:S05]  /*05f0*/  IMAD.WIDE R8, R29, 0x4, R8 ;  /* 0x000000041d087825 */ /* 0x001fca00078e0208 */
[----:B--2---:R0:W2:Y:S01]  /*0600*/  LDG.E.EL R17, desc[UR6][R8.64] ;  /* 0x0000000608117981 */ /* 0x0040a2000c2e1900 */
[----:B------:R-:W-:Y:S01]  /*0610*/  IMAD.MOV.U32 R18, RZ, RZ, 0x3e800000 ;  /* 0x3e800000ff127424 */ /* 0x000fe200078e00ff */
[----:B-1----:R-:W1:Y:S02]  /*0620*/  S2R R11, SR_TID.X ;  /* 0x00000000000b7919 */ /* 0x002e640000002100 */
[----:B0-----:R-:W0:Y:S01]  /*0630*/  LDS R8, [R20+0x410] ;  /* 0x0004100014087984 */ /* 0x001e220000000800 */
[----:B------:R-:W1:Y:S01]  /*0640*/  S2UR UR4, SR_CgaCtaId ;  /* 0x00000000000479c3 */ /* 0x000e620000008800 */
[----:B------:R-:W-:Y:S02]  /*0650*/  UMOV UR5, 0x400 ;  /* 0x0000040000057882 */ /* 0x000fe40000000000 */
[----:B-1----:R-:W-:Y:S01]  /*0660*/  UPRMT UR4, UR4, 0x654, UR5 ;  /* 0x0000065404047896 */ /* 0x002fe20008000005 */
[----:B------:R-:W-:-:S04]  /*0670*/  SHF.R.U32.HI R0, RZ, 0x2, R0 ;  /* 0x00000002ff007819 */ /* 0x000fc80000011600 */
[----:B------:R-:W-:Y:S02]  /*0680*/  SGXT.U32 R0, R0, 0x6 ;  /* 0x000000060000781a */ /* 0x000fe40000000000 */
[----:B------:R-:W-:Y:S01]  /*0690*/  LOP3.LUT R2, R2, 0xc, R21, 0xf8, !PT ;  /* 0x0000000c02027812 */ /* 0x000fe200078ef815 */
[----:B---3--:R-:W-:-:S04]  /*06a0*/  FADD R16, R24, 9.9999997473787516356e-06 ;  /* 0x3727c5ac18107421 */ /* 0x008fc80000000000 */
[----:B------:R1:W3:Y:S02]  /*06b0*/  MUFU.SQRT R19, R16 ;  /* 0x0000001000137308 */ /* 0x0002e40000002000 */
[----:B-1----:R-:W1:Y:S01]  /*06c0*/  LDS R16, [R20+0x820] ;  /* 0x0008200014107984 */ /* 0x002e620000000800 */
[C---:B---3--:R-:W-:Y:S02]  /*06d0*/  FSETP.GT.AND P0, PT, R19.reuse, 8.50705917302346158658e+37, PT ;  /* 0x7e8000001300780b */ /* 0x048fe40003f04000 */
[----:B------:R-:W-:-:S11]  /*06e0*/  FSETP.GEU.AND P1, PT, R19, 1.175494350822287508e-38, PT ;  /* 0x008000001300780b */ /* 0x000fd60003f2e000 */
[----:B------:R-:W-:-:S04]  /*06f0*/  @P0 FMUL R19, R19, 0.25 ;  /* 0x3e80000013130820 */ /* 0x000fc80000400000 */
[----:B------:R-:W-:Y:S01]  /*0700*/  @!P1 FMUL R19, R19, 16777216 ;  /* 0x4b80000013139820 */ /* 0x000fe20000400000 */
[----:B------:R-:W-:-:S05]  /*0710*/  FSEL R18, R18, 1, P0 ;  /* 0x3f80000012127808 */ /* 0x000fca0000000000 */
[----:B------:R-:W3:Y:S01]  /*0720*/  MUFU.RCP R19, R19 ;  /* 0x0000001300137308 */ /* 0x000ee20000001000 */
[----:B------:R-:W-:-:S04]  /*0730*/  @!P1 FMUL R18, R18, 16777216 ;  /* 0x4b80000012129820 */ /* 0x000fc80000400000 */
[----:B---3--:R-:W-:Y:S02]  /*0740*/  FMUL R9, R19, R18 ;  /* 0x0000001213097220 */ /* 0x008fe40000400000 */
[----:B------:R3:W1:Y:S01]  /*0750*/  LDS R18, [R20] ;  /* 0x0000000014127984 */ /* 0x0006620000000800 */
[--C-:B----4-:R-:W-:Y:S01]  /*0760*/  FADD R4, R4, -R25.reuse ;  /* 0x8000001904047221 */ /* 0x110fe20000000000 */
[--C-:B------:R-:W-:Y:S01]  /*0770*/  FADD R7, R7, -R25.reuse ;  /* 0x8000001907077221 */ /* 0x100fe20000000000 */
[--C-:B------:R-:W-:Y:S01]  /*0780*/  FADD R27, R27, -R25.reuse ;  /* 0x800000191b1b7221 */ /* 0x100fe20000000000 */
[--C-:B------:R-:W-:Y:S01]  /*0790*/  FADD R26, R26, -R25.reuse ;  /* 0x800000191a1a7221 */ /* 0x100fe20000000000 */
[C---:B------:R-:W-:Y:S01]  /*07a0*/  FMUL R4, R9.reuse, R4 ;  /* 0x0000000409047220 */ /* 0x040fe20000400000 */
[----:B------:R-:W-:Y:S01]  /*07b0*/  FMUL R7, R9, R7 ;  /* 0x0000000709077220 */ /* 0x000fe20000400000 */
[--C-:B------:R-:W-:Y:S01]  /*07c0*/  FADD R28, R28, -R25.reuse ;  /* 0x800000191c1c7221 */ /* 0x100fe20000000000 */
[--C-:B---3--:R-:W-:Y:S01]  /*07d0*/  FADD R20, R15, -R25.reuse ;  /* 0x800000190f147221 */ /* 0x108fe20000000000 */
[----:B-----5:R-:W-:Y:S01]  /*07e0*/  FADD R14, R14, -R25 ;  /* 0x800000190e0e7221 */ /* 0x020fe20000000000 */
[----:B------:R-:W-:-:S02]  /*07f0*/  IMAD.SHL.U32 R15, R11, 0x10, RZ ;  /* 0x000000100b0f7824 */ /* 0x000fc400078e00ff */
[C---:B------:R-:W-:Y:S01]  /*0800*/  FMUL R27, R9.reuse, R27 ;  /* 0x0000001b091b7220 */ /* 0x040fe20000400000 */
[C-C-:B--2---:R-:W-:Y:S01]  /*0810*/  FFMA R4, R10.reuse, R4, R17.reuse ;  /* 0x000000040a047223 */ /* 0x144fe20000000011 */
[----:B------:R-:W-:Y:S01]  /*0820*/  FFMA R7, R10, R7, R17 ;  /* 0x000000070a077223 */ /* 0x000fe20000000011 */
[--C-:B------:R-:W-:Y:S01]  /*0830*/  FADD R6, R6, -R25.reuse ;  /* 0x8000001906067221 */ /* 0x100fe20000000000 */
[C---:B------:R-:W-:Y:S01]  /*0840*/  FMUL R14, R9.reuse, R14 ;  /* 0x0000000e090e7220 */ /* 0x040fe20000400000 */
[C---:B------:R-:W-:Y:S01]  /*0850*/  FMUL R20, R9.reuse, R20 ;  /* 0x0000001409147220 */ /* 0x040fe20000400000 */
[C---:B------:R-:W-:Y:S01]  /*0860*/  FMUL R28, R9.reuse, R28 ;  /* 0x0000001c091c7220 */ /* 0x040fe20000400000 */
[----:B------:R-:W-:Y:S01]  /*0870*/  FMUL R26, R9, R26 ;  /* 0x0000001a091a7220 */ /* 0x000fe20000400000 */
[--C-:B------:R-:W-:Y:S01]  /*0880*/  FADD R5, R5, -R25.reuse ;  /* 0x8000001905057221 */ /* 0x100fe20000000000 */
[--C-:B------:R-:W-:Y:S01]  /*0890*/  FADD R12, R12, -R25.reuse ;  /* 0x800000190c0c7221 */ /* 0x100fe20000000000 */
[--C-:B0-----:R-:W-:Y:S01]  /*08a0*/  FADD R8, R8, -R25.reuse ;  /* 0x8000001908087221 */ /* 0x101fe20000000000 */
[--C-:B-1----:R-:W-:Y:S01]  /*08b0*/  FADD R16, R16, -R25.reuse ;  /* 0x8000001910107221 */ /* 0x102fe20000000000 */
[--C-:B------:R-:W-:Y:S01]  /*08c0*/  FADD R24, R23, -R25.reuse ;  /* 0x8000001917187221 */ /* 0x100fe20000000000 */
[--C-:B------:R-:W-:Y:S01]  /*08d0*/  FADD R13, R13, -R25.reuse ;  /* 0x800000190d0d7221 */ /* 0x100fe20000000000 */
[----:B------:R-:W-:Y:S01]  /*08e0*/  FADD R22, R22, -R25 ;  /* 0x8000001916167221 */ /* 0x000fe20000000000 */
[----:B------:R-:W-:Y:S01]  /*08f0*/  LOP3.LUT R15, R15, 0xff0, RZ, 0xc0, !PT ;  /* 0x00000ff00f0f7812 */ /* 0x000fe200078ec0ff */
[C-C-:B------:R-:W-:Y:S01]  /*0900*/  FFMA R27, R10.reuse, R27, R17.reuse ;  /* 0x0000001b0a1b7223 */ /* 0x140fe20000000011 */
[C---:B------:R-:W-:Y:S01]  /*0910*/  FMUL R6, R9.reuse, R6 ;  /* 0x0000000609067220 */ /* 0x040fe20000400000 */
[C-C-:B------:R-:W-:Y:S01]  /*0920*/  FFMA R26, R10.reuse, R26, R17.reuse ;  /* 0x0000001a0a1a7223 */ /* 0x140fe20000000011 */
[C-C-:B------:R-:W-:Y:S01]  /*0930*/  FFMA R28, R10.reuse, R28, R17.reuse ;  /* 0x0000001c0a1c7223 */ /* 0x140fe20000000011 */
[C-C-:B------:R-:W-:Y:S01]  /*0940*/  FFMA R20, R10.reuse, R20, R17.reuse ;  /* 0x000000140a147223 */ /* 0x140fe20000000011 */
[----:B------:R-:W-:Y:S01]  /*0950*/  FFMA R14, R10, R14, R17 ;  /* 0x0000000e0a0e7223 */ /* 0x000fe20000000011 */
[----:B------:R-:W-:Y:S01]  /*0960*/  FSETP.GEU.AND P1, PT, R4, RZ, PT ;  /* 0x000000ff0400720b */ /* 0x000fe20003f2e000 */
[----:B------:R-:W-:Y:S01]  /*0970*/  FMUL R12, R9, R12 ;  /* 0x0000000c090c7220 */ /* 0x000fe20000400000 */
[----:B------:R-:W-:Y:S01]  /*0980*/  FSETP.GEU.AND P0, PT, R7, RZ, PT ;  /* 0x000000ff0700720b */ /* 0x000fe20003f0e000 */
[C---:B------:R-:W-:Y:S01]  /*0990*/  FMUL R5, R9.reuse, R5 ;  /* 0x0000000509057220 */ /* 0x040fe20000400000 */
[C---:B------:R-:W-:Y:S01]  /*09a0*/  FMUL R8, R9.reuse, R8 ;  /* 0x0000000809087220 */ /* 0x040fe20000400000 */
[----:B------:R-:W-:Y:S01]  /*09b0*/  FADD R18, R18, -R25 ;  /* 0x8000001912127221 */ /* 0x000fe20000000000 */
[C---:B------:R-:W-:Y:S01]  /*09c0*/  FMUL R16, R9.reuse, R16 ;  /* 0x0000001009107220 */ /* 0x040fe20000400000 */
[C---:B------:R-:W-:Y:S01]  /*09d0*/  FMUL R13, R9.reuse, R13 ;  /* 0x0000000d090d7220 */ /* 0x040fe20000400000 */
[C---:B------:R-:W-:Y:S01]  /*09e0*/  FMUL R24, R9.reuse, R24 ;  /* 0x0000001809187220 */ /* 0x040fe20000400000 */
[C---:B------:R-:W-:Y:S01]  /*09f0*/  FMUL R18, R9.reuse, R18 ;  /* 0x0000001209127220 */ /* 0x040fe20000400000 */
[----:B------:R-:W-:Y:S01]  /*0a00*/  FMUL R22, R9, R22 ;  /* 0x0000001609167220 */ /* 0x000fe20000400000 */
[----:B------:R-:W-:Y:S01]  /*0a10*/  LEA.HI R9, R15, UR4, RZ, 0x1e ;  /* 0x000000040f097c11 */ /* 0x000fe2000f8ff0ff */
[C-C-:B------:R-:W-:Y:S01]  /*0a20*/  FFMA R6, R10.reuse, R6, R17.reuse ;  /* 0x000000060a067223 */ /* 0x140fe20000000011 */
[----:B------:R-:W-:Y:S01]  /*0a30*/  FSETP.GEU.AND P4, PT, R27, RZ, PT ;  /* 0x000000ff1b00720b */ /* 0x000fe20003f8e000 */
[--C-:B------:R-:W-:Y:S01]  /*0a40*/  FFMA R5, R10, R5, R17.reuse ;  /* 0x000000050a057223 */ /* 0x100fe20000000011 */
[----:B------:R-:W-:Y:S01]  /*0a50*/  FSEL R4, R4, RZ, P1 ;  /* 0x000000ff04047208 */ /* 0x000fe20000800000 */
[C-C-:B------:R-:W-:Y:S01]  /*0a60*/  FFMA R12, R10.reuse, R12, R17.reuse ;  /* 0x0000000c0a0c7223 */ /* 0x140fe20000000011 */
[----:B------:R-:W-:Y:S01]  /*0a70*/  FSEL R7, R7, RZ, P0 ;  /* 0x000000ff07077208 */ /* 0x000fe20000000000 */
[C-C-:B------:R-:W-:Y:S01]  /*0a80*/  FFMA R8, R10.reuse, R8, R17.reuse ;  /* 0x000000080a087223 */ /* 0x140fe20000000011 */
[----:B------:R-:W-:Y:S01]  /*0a90*/  FFMA R16, R10, R16, R17 ;  /* 0x000000100a107223 */ /* 0x000fe20000000011 */
[----:B------:R-:W-:-:S02]  /*0aa0*/  FSETP.GEU.AND P3, PT, R26, RZ, PT ;  /* 0x000000ff1a00720b */ /* 0x000fc40003f6e000 */
[----:B------:R-:W-:Y:S02]  /*0ab0*/  FSETP.GEU.AND P2, PT, R28, RZ, PT ;  /* 0x000000ff1c00720b */ /* 0x000fe40003f4e000 */
[----:B------:R-:W-:Y:S02]  /*0ac0*/  FSETP.GEU.AND P1, PT, R20, RZ, PT ;  /* 0x000000ff1400720b */ /* 0x000fe40003f2e000 */
[----:B------:R-:W-:Y:S01]  /*0ad0*/  FSETP.GEU.AND P0, PT, R14, RZ, PT ;  /* 0x000000ff0e00720b */ /* 0x000fe20003f0e000 */
[C-C-:B------:R-:W-:Y:S01]  /*0ae0*/  FFMA R24, R10.reuse, R24, R17.reuse ;  /* 0x000000180a187223 */ /* 0x140fe20000000011 */
[C-C-:B------:R-:W-:Y:S01]  /*0af0*/  FFMA R13, R10.reuse, R13, R17.reuse ;  /* 0x0000000d0a0d7223 */ /* 0x140fe20000000011 */
[C-C-:B------:R-:W-:Y:S01]  /*0b00*/  FFMA R18, R10.reuse, R18, R17.reuse ;  /* 0x000000120a127223 */ /* 0x140fe20000000011 */
[----:B------:R-:W-:Y:S01]  /*0b10*/  FFMA R22, R10, R22, R17 ;  /* 0x000000160a167223 */ /* 0x000fe20000000011 */
[----:B------:R-:W-:Y:S01]  /*0b20*/  IMAD R15, R15, 0x4, R9 ;  /* 0x000000040f0f7824 */ /* 0x000fe200078e0209 */
[----:B------:R-:W-:Y:S01]  /*0b30*/  BAR.SYNC.DEFER_BLOCKING 0x0 ;  /* 0x0000000000007b1d */ /* 0x000fe20000010000 */
[----:B------:R-:W-:-:S02]  /*0b40*/  FSEL R10, R27, RZ, P4 ;  /* 0x000000ff1b0a7208 */ /* 0x000fc40002000000 */
[----:B------:R-:W-:Y:S02]  /*0b50*/  FSEL R26, R26, RZ, P3 ;  /* 0x000000ff1a1a7208 */ /* 0x000fe40001800000 */
[----:B------:R-:W-:Y:S02]  /*0b60*/  FSEL R28, R28, RZ, P2 ;  /* 0x000000ff1c1c7208 */ /* 0x000fe40001000000 */
[----:B------:R-:W-:Y:S02]  /*0b70*/  FSETP.GEU.AND P4, PT, R6, RZ, PT ;  /* 0x000000ff0600720b */ /* 0x000fe40003f8e000 */
[----:B------:R-:W-:Y:S02]  /*0b80*/  FSEL R20, R20, RZ, P1 ;  /* 0x000000ff14147208 */ /* 0x000fe40000800000 */
[----:B------:R-:W-:Y:S02]  /*0b90*/  FSEL R14, R14, RZ, P0 ;  /* 0x000000ff0e0e7208 */ /* 0x000fe40000000000 */
[----:B------:R-:W-:-:S02]  /*0ba0*/  FSETP.GEU.AND P3, PT, R5, RZ, PT ;  /* 0x000000ff0500720b */ /* 0x000fc40003f6e000 */
[----:B------:R-:W-:Y:S02]  /*0bb0*/  FSETP.GEU.AND P2, PT, R12, RZ, PT ;  /* 0x000000ff0c00720b */ /* 0x000fe40003f4e000 */
[----:B------:R-:W-:Y:S02]  /*0bc0*/  FSETP.GEU.AND P0, PT, R16, RZ, PT ;  /* 0x000000ff1000720b */ /* 0x000fe40003f0e000 */
[----:B------:R-:W-:Y:S02]  /*0bd0*/  FSETP.GEU.AND P1, PT, R8, RZ, PT ;  /* 0x000000ff0800720b */ /* 0x000fe40003f2e000 */
[----:B------:R-:W-:Y:S02]  /*0be0*/  FSEL R6, R6, RZ, P4 ;  /* 0x000000ff06067208 */ /* 0x000fe40002000000 */
[----:B------:R-:W-:Y:S01]  /*0bf0*/  FSEL R12, R12, RZ, P2 ;  /* 0x000000ff0c0c7208 */ /* 0x000fe20001000000 */
[----:B------:R0:W-:Y:S01]  /*0c00*/  STS [R15+0x4], R10 ;  /* 0x0000040a0f007388 */ /* 0x0001e20000000800 */
[----:B------:R-:W-:-:S02]  /*0c10*/  FSEL R16, R16, RZ, P0 ;  /* 0x000000ff10107208 */ /* 0x000fc40000000000 */
[----:B------:R-:W-:Y:S02]  /*0c20*/  FSEL R8, R8, RZ, P1 ;  /* 0x000000ff08087208 */ /* 0x000fe40000800000 */
[----:B------:R-:W-:Y:S02]  /*0c30*/  FSETP.GEU.AND P2, PT, R18, RZ, PT ;  /* 0x000000ff1200720b */ /* 0x000fe40003f4e000 */
[----:B------:R-:W-:Y:S02]  /*0c40*/  FSETP.GEU.AND P1, PT, R24, RZ, PT ;  /* 0x000000ff1800720b */ /* 0x000fe40003f2e000 */
[----:B------:R-:W-:Y:S02]  /*0c50*/  FSETP.GEU.AND P0, PT, R22, RZ, PT ;  /* 0x000000ff1600720b */ /* 0x000fe40003f0e000 */
[----:B0-----:R-:W-:Y:S02]  /*0c60*/  FSEL R10, R5, RZ, P3 ;  /* 0x000000ff050a7208 */ /* 0x001fe40001800000 */
[----:B------:R-:W-:Y:S01]  /*0c70*/  FSETP.GEU.AND P3, PT, R13, RZ, PT ;  /* 0x000000ff0d00720b */ /* 0x000fe20003f6e000 */
[----:B------:R0:W-:Y:S01]  /*0c80*/  STS [R15+0x10], R4 ;  /* 0x000010040f007388 */ /* 0x0001e20000000800 */
[----:B------:R-:W-:Y:S01]  /*0c90*/  IMAD.SHL.U32 R5, R11, 0x4, RZ ;  /* 0x000000040b057824 */ /* 0x000fe200078e00ff */
[----:B------:R-:W-:-:S02]  /*0ca0*/  FSEL R24, R24, RZ, P1 ;  /* 0x000000ff18187208 */ /* 0x000fc40000800000 */
[----:B------:R1:W-:Y:S01]  /*0cb0*/  STS [R15+0x18], R6 ;  /* 0x000018060f007388 */ /* 0x0003e20000000800 */
[----:B------:R-:W-:Y:S02]  /*0cc0*/  FSEL R22, R22, RZ, P0 ;  /* 0x000000ff16167208 */ /* 0x000fe40000000000 */
[----:B0-----:R-:W-:Y:S02]  /*0cd0*/  FSEL R4, R13, RZ, P3 ;  /* 0x000000ff0d047208 */ /* 0x001fe40001800000 */
[----:B-1----:R-:W-:Y:S01]  /*0ce0*/  FSEL R6, R18, RZ, P2 ;  /* 0x000000ff12067208 */ /* 0x002fe20001000000 */
[----:B------:R-:W-:Y:S01]  /*0cf0*/  STS [R15+0x8], R26 ;  /* 0x0000081a0f007388 */ /* 0x000fe20000000800 */
[----:B------:R-:W-:-:S03]  /*0d00*/  LOP3.LUT R18, R5, 0x3fc, RZ, 0xc0, !PT ;  /* 0x000003fc05127812 */ /* 0x000fc600078ec0ff */
[----:B------:R-:W-:Y:S04]  /*0d10*/  STS [R15+0xc], R28 ;  /* 0x00000c1c0f007388 */ /* 0x000fe80000000800 */
[----:B------:R-:W-:Y:S04]  /*0d20*/  STS [R15+0x14], R7 ;  /* 0x000014070f007388 */ /* 0x000fe80000000800 */
[----:B------:R-:W-:Y:S04]  /*0d30*/  STS [R15+0x1c], R10 ;  /* 0x00001c0a0f007388 */ /* 0x000fe80000000800 */
[----:B------:R-:W-:Y:S04]  /*0d40*/  STS [R15+0x20], R12 ;  /* 0x0000200c0f007388 */ /* 0x000fe80000000800 */
[----:B------:R-:W-:Y:S04]  /*0d50*/  STS [R15+0x24], R20 ;  /* 0x000024140f007388 */ /* 0x000fe80000000800 */
[----:B------:R-:W-:Y:S04]  /*0d60*/  STS [R15+0x28], R14 ;  /* 0x0000280e0f007388 */ /* 0x000fe80000000800 */
[----:B------:R-:W-:Y:S04]  /*0d70*/  STS [R15+0x2c], R4 ;  /* 0x00002c040f007388 */ /* 0x000fe80000000800 */
[----:B------:R0:W-:Y:S04]  /*0d80*/  STS [R15+0x38], R16 ;  /* 0x000038100f007388 */ /* 0x0001e80000000800 */
[----:B------:R-:W-:Y:S04]  /*0d90*/  STS [R15+0x34], R8 ;  /* 0x000034080f007388 */ /* 0x000fe80000000800 */
[----:B------:R-:W-:Y:S04]  /*0da0*/  STS [R15+0x30], R6 ;  /* 0x000030060f007388 */ /* 0x000fe80000000800 */
[----:B------:R-:W-:Y:S04]  /*0db0*/  STS [R15], R24 ;  /* 0x000000180f007388 */ /* 0x000fe80000000800 */
[----:B------:R-:W-:Y:S01]  /*0dc0*/  STS [R15+0x3c], R22 ;  /* 0x00003c160f007388 */ /* 0x000fe20000000800 */
[C---:B------:R-:W-:Y:S01]  /*0dd0*/  LOP3.LUT R5, R18.reuse, 0x400, RZ, 0xfc, !PT ;  /* 0x0000040012057812 */ /* 0x040fe200078efcff */
[----:B0-----:R-:W0:Y:S01]  /*0de0*/  LDC.64 R16, c[0x0][0x238] ;  /* 0x00008e00ff107b82 */ /* 0x001e220000000a00 */
[----:B------:R-:W-:-:S02]  /*0df0*/  LOP3.LUT R7, R18, 0x800, RZ, 0xfc, !PT ;  /* 0x0000080012077812 */ /* 0x000fc400078efcff */
[----:B------:R-:W-:Y:S02]  /*0e00*/  SHF.R.U32.HI R5, RZ, 0x2, R5 ;  /* 0x00000002ff057819 */ /* 0x000fe40000011605 */
[----:B------:R-:W-:Y:S02]  /*0e10*/  SHF.R.U32.HI R7, RZ, 0x2, R7 ;  /* 0x00000002ff077819 */ /* 0x000fe40000011607 */
[----:B------:R-:W-:Y:S02]  /*0e20*/  LOP3.LUT R11, R11, 0xfc, RZ, 0xc0, !PT ;  /* 0x000000fc0b0b7812 */ /* 0x000fe400078ec0ff */
[----:B------:R-:W-:Y:S02]  /*0e30*/  LOP3.LUT R5, R5, 0x1fc, RZ, 0xc0, !PT ;  /* 0x000001fc05057812 */ /* 0x000fe400078ec0ff */
[----:B------:R-:W-:Y:S01]  /*0e40*/  LOP3.LUT R7, R7, 0x2fc, RZ, 0xc0, !PT ;  /* 0x000002fc07077812 */ /* 0x000fe200078ec0ff */
[----:B------:R-:W-:Y:S01]  /*0e50*/  VIADD R11, R11, UR4 ;  /* 0x000000040b0b7c36 */ /* 0x000fe20008000000 */
[----:B------:R-:W-:-:S03]  /*0e60*/  IADD3 R5, R5, UR4, RZ ;  /* 0x0000000405057c10 */ /* 0x000fc6000fffe0ff */
[----:B------:R-:W-:Y:S02]  /*0e70*/  VIADD R7, R7, UR4 ;  /* 0x0000000407077c36 */ /* 0x000fe40008000000 */
[C---:B------:R-:W-:Y:S01]  /*0e80*/  IMAD R19, R18.reuse, 0x4, R11 ;  /* 0x0000000412137824 */ /* 0x040fe200078e020b */
[----:B------:R-:W-:Y:S01]  /*0e90*/  BAR.SYNC.DEFER_BLOCKING 0x0 ;  /* 0x0000000000007b1d */ /* 0x000fe20000010000 */
[C---:B------:R-:W-:Y:S02]  /*0ea0*/  IMAD R20, R18.reuse, 0x4, R5 ;  /* 0x0000000412147824 */ /* 0x040fe400078e0205 */
[----:B------:R-:W-:-:S03]  /*0eb0*/  IMAD R23, R18, 0x4, R7 ;  /* 0x0000000412177824 */ /* 0x000fc600078e0207 */
[----:B------:R-:W-:Y:S04]  /*0ec0*/  LDS R4, [R19] ;  /* 0x0000000013047984 */ /* 0x000fe80000000800 */
[----:B------:R-:W-:Y:S04]  /*0ed0*/  LDS R5, [R19+0x4] ;  /* 0x0000040013057984 */ /* 0x000fe80000000800 */
[----:B------:R-:W-:Y:S04]  /*0ee0*/  LDS R6, [R19+0x8] ;  /* 0x0000080013067984 */ /* 0x000fe80000000800 */
[----:B------:R1:W2:Y:S04]  /*0ef0*/  LDS R7, [R19+0xc] ;  /* 0x00000c0013077984 */ /* 0x0002a80000000800 */
[----:B------:R-:W-:Y:S04]  /*0f00*/  LDS R8, [R20+0x1000] ;  /* 0x0010000014087984 */ /* 0x000fe80000000800 */
[----:B------:R-:W-:Y:S04]  /*0f10*/  LDS R9, [R20+0x1004] ;  /* 0x0010040014097984 */ /* 0x000fe80000000800 */
[----:B------:R-:W-:Y:S04]  /*0f20*/  LDS R10, [R20+0x1008] ;  /* 0x00100800140a7984 */ /* 0x000fe80000000800 */
[----:B------:R-:W3:Y:S04]  /*0f30*/  LDS R11, [R20+0x100c] ;  /* 0x00100c00140b7984 */ /* 0x000ee80000000800 */
[----:B------:R-:W-:Y:S04]  /*0f40*/  LDS R12, [R23+0x2000] ;  /* 0x00200000170c7984 */ /* 0x000fe80000000800 */
[----:B------:R-:W-:Y:S04]  /*0f50*/  LDS R13, [R23+0x2004] ;  /* 0x00200400170d7984 */ /* 0x000fe80000000800 */
[----:B------:R-:W-:Y:S04]  /*0f60*/  LDS R14, [R23+0x2008] ;  /* 0x00200800170e7984 */ /* 0x000fe80000000800 */
[----:B------:R4:W5:Y:S01]  /*0f70*/  LDS R15, [R23+0x200c] ;  /* 0x00200c00170f7984 */ /* 0x0009620000000800 */
[----:B-1----:R-:W-:-:S02]  /*0f80*/  PRMT R19, R0, 0x6540, R3 ;  /* 0x0000654000137816 */ /* 0x002fc40000000003 */
[----:B------:R-:W-:Y:S02]  /*0f90*/  LOP3.LUT R21, R18, 0xc00, RZ, 0xfc, !PT ;  /* 0x00000c0012157812 */ /* 0x000fe400078efcff */
[----:B------:R-:W-:Y:S01]  /*0fa0*/  ISETP.GE.AND P0, PT, R2, 0x10, PT ;  /* 0x000000100200780c */ /* 0x000fe20003f06270 */
[----:B------:R-:W-:Y:S01]  /*0fb0*/  IMAD R19, R19, 0x10, R2 ;  /* 0x0000001013137824 */ /* 0x000fe200078e0202 */
[----:B------:R-:W-:-:S04]  /*0fc0*/  SHF.R.U32.HI R21, RZ, 0x2, R21 ;  /* 0x00000002ff157819 */ /* 0x000fc80000011615 */
[----:B------:R-:W-:Y:S02]  /*0fd0*/  LOP3.LUT R0, R21, 0x3fc, RZ, 0xc0, !PT ;  /* 0x000003fc15007812 */ /* 0x000fe400078ec0ff */
[----:B------:R-:W-:Y:S01]  /*0fe0*/  IADD3 R21, R19, 0x400, RZ ;  /* 0x0000040013157810 */ /* 0x000fe20007ffe0ff */
[C---:B----4-:R-:W-:Y:S02]  /*0ff0*/  VIADD R23, R19.reuse, 0x800 ;  /* 0x0000080013177836 */ /* 0x050fe40000000000 */
[----:B0-----:R-:W-:-:S04]  /*1000*/  IMAD.WIDE R2, R19, 0x4, R16 ;  /* 0x0000000413027825 */ /* 0x001fc800078e0210 */
[--C-:B------:R-:W-:Y:S01]  /*1010*/  IMAD.WIDE R20, R21, 0x4, R16.reuse ;  /* 0x0000000415147825 */ /* 0x100fe200078e0210 */
[----:B--2---:R0:W-:Y:S03]  /*1020*/  @!P0 STG.E.128 desc[UR6][R2.64], R4 ;  /* 0x0000000402008986 */ /* 0x0041e6000c101d06 */
[----:B------:R-:W-:Y:S01]  /*1030*/  IMAD.WIDE R22, R23, 0x4, R16 ;  /* 0x0000000417167825 */ /* 0x000fe200078e0210 */
[----:B---3--:R0:W-:Y:S03]  /*1040*/  @!P0 STG.E.128 desc[UR6][R20.64], R8 ;  /* 0x0000000814008986 */ /* 0x0081e6000c101d06 */
[----:B------:R-:W-:-:S04]  /*1050*/  VIADD R25, R0, UR4 ;  /* 0x0000000400197c36 */ /* 0x000fc80008000000 */
[----:B------:R-:W-:Y:S01]  /*1060*/  IMAD R25, R18, 0x4, R25 ;  /* 0x0000000412197824 */ /* 0x000fe200078e0219 */
[----:B-----5:R0:W-:Y:S02]  /*1070*/  @!P0 STG.E.128 desc[UR6][R22.64], R12 ;  /* 0x0000000c16008986 */ /* 0x0201e4000c101d06 */
[----:B0-----:R-:W-:Y:S05]  /*1080*/  @P0 EXIT ;  /* 0x000000000000094d */ /* 0x001fea0003800000 */
[----:B0-----:R-:W-:Y:S01]  /*1090*/  LDS R4, [R25+0x3000] ;  /* 0x0030000019047984 */ /* 0x001fe20000000800 */
[----:B------:R-:W-:-:S03]  /*10a0*/  VIADD R19, R19, 0xc00 ;  /* 0x00000c0013137836 */ /* 0x000fc60000000000 */
[----:B------:R-:W-:Y:S01]  /*10b0*/  LDS R5, [R25+0x3004] ;  /* 0x0030040019057984 */ /* 0x000fe20000000800 */
[----:B------:R-:W-:-:S03]  /*10c0*/  IMAD.WIDE R16, R19, 0x4, R16 ;  /* 0x0000000413107825 */ /* 0x000fc600078e0210 */
[----:B------:R-:W-:Y:S04]  /*10d0*/  LDS R6, [R25+0x3008] ;  /* 0x0030080019067984 */ /* 0x000fe80000000800 */
[----:B------:R-:W0:Y:S04]  /*10e0*/  LDS R7, [R25+0x300c] ;  /* 0x00300c0019077984 */ /* 0x000e280000000800 */
[----:B0-----:R-:W-:Y:S01]  /*10f0*/  STG.E.128 desc[UR6][R16.64], R4 ;  /* 0x0000000410007986 */ /* 0x001fe2000c101d06 */
[----:B------:R-:W-:Y:S05]  /*1100*/  EXIT ;  /* 0x000000000000794d */ /* 0x000fea0003800000 */
.L_x_0:
[----:B------:R-:W-:-:S00]  /*1110*/  BRA `(.L_x_0) ;  /* 0xfffffffc00fc7947 */ /* 0x000fc0000383ffff */
[----:B------:R-:W-:-:S00]  /*1120*/  NOP ;  /* 0x0000000000007918 */ /* 0x000fc00000000000 */
        /* <DEDUP_REMOVED lines=13> */
.L_x_1:


//--------------------- .nv.global.init           --------------------------
	.section	.nv.global.init,"aw",@progbits
.nv.global.init:
	.type		_$_str,@object
	.size		_$_str,(_$_str_$_2 - _$_str)
_$_str:
        /*0000*/ 	.byte	0x5f, 0x5f, 0x43, 0x55, 0x44, 0x41, 0x5f, 0x46, 0x54, 0x5a, 0x00
	.type		_$_str_$_2,@object
	.size		_$_str_$_2,(.L_1 - _$_str_$_2)
_$_str_$_2:
        /*000b*/ 	.byte	0x5f, 0x5f, 0x43, 0x55, 0x44, 0x41, 0x5f, 0x50, 0x52, 0x45, 0x43, 0x5f, 0x53, 0x51, 0x52, 0x54
        /*001b*/ 	.byte	0x00
.L_1:


//--------------------- .nv.shared.triton_poi_fused__native_batch_norm_legit_no_training_relu_26 --------------------------
	.section	.nv.shared.triton_poi_fused__native_batch_norm_legit_no_training_relu_26,"aw",@nobits
	.sectionflags	@""
	.align	16
	.zero		1024


//--------------------- .nv.constant0.triton_poi_fused__native_batch_norm_legit_no_training_relu_26 --------------------------
	.section	.nv.constant0.triton_poi_fused__native_batch_norm_legit_no_training_relu_26,"a",@progbits
	.sectionflags	@""
	.align	4
.nv.constant0.triton_poi_fused__native_batch_norm_legit_no_training_relu_26:
	.zero		584
